	.headerflags	@"EF_CUDA_TEXMODE_UNIFIED EF_CUDA_64BIT_ADDRESS EF_CUDA_ACCELERATORS EF_CUDA_SM90 EF_CUDA_VIRTUAL_SM(EF_CUDA_SM90)"
	.elftype	@"ET_EXEC"


//--------------------- .nv.info                  --------------------------
	.section	.nv.info,"",@"SHT_CUDA_INFO"
	.align	4


	//----- nvinfo : EIATTR_REGCOUNT
	.align		4
        /*0000*/ 	.byte	0x04, 0x2f
        /*0002*/ 	.short	(.L_2 - .L_1)
	.align		4
.L_1:
        /*0004*/ 	.word	index@(triton_poi_fused_mean_2)
        /*0008*/ 	.word	0x0000001a


	//----- nvinfo : EIATTR_MIN_STACK_SIZE
	.align		4
.L_2:
        /*000c*/ 	.byte	0x04, 0x12
        /*000e*/ 	.short	(.L_4 - .L_3)
	.align		4
.L_3:
        /*0010*/ 	.word	index@(triton_poi_fused_mean_2)
        /*0014*/ 	.word	0x00000000


	//----- nvinfo : EIATTR_FRAME_SIZE
	.align		4
.L_4:
        /*0018*/ 	.byte	0x04, 0x11
        /*001a*/ 	.short	(.L_6 - .L_5)
	.align		4
.L_5:
        /*001c*/ 	.word	index@(triton_poi_fused_mean_2)
        /*0020*/ 	.word	0x00000000


	//----- nvinfo : EIATTR_MIN_STACK_SIZE
	.align		4
.L_6:
        /*0024*/ 	.byte	0x04, 0x12
        /*0026*/ 	.short	(.L_8 - .L_7)
	.align		4
.L_7:
        /*0028*/ 	.word	index@(triton_poi_fused_mean_2)
        /*002c*/ 	.word	0x00000000
.L_8:


//--------------------- .nv.info.triton_poi_fused_mean_2 --------------------------
	.section	.nv.info.triton_poi_fused_mean_2,"",@"SHT_CUDA_INFO"
	.sectionflags	@""
	.align	4


	//----- nvinfo : EIATTR_CUDA_API_VERSION
	.align		4
        /*0000*/ 	.byte	0x04, 0x37
        /*0002*/ 	.short	(.L_10 - .L_9)
.L_9:
        /*0004*/ 	.word	0x0000007c


	//----- nvinfo : EIATTR_KPARAM_INFO
	.align		4
.L_10:
        /*0008*/ 	.byte	0x04, 0x17
        /*000a*/ 	.short	(.L_12 - .L_11)
.L_11:
        /*000c*/ 	.word	0x00000000
        /*0010*/ 	.short	0x0002
        /*0012*/ 	.short	0x0010
        /*0014*/ 	.byte	0x00, 0xf0, 0x11, 0x00


	//----- nvinfo : EIATTR_KPARAM_INFO
	.align		4
.L_12:
        /*0018*/ 	.byte	0x04, 0x17
        /*001a*/ 	.short	(.L_14 - .L_13)
.L_13:
        /*001c*/ 	.word	0x00000000
        /*0020*/ 	.short	0x0001
        /*0022*/ 	.short	0x0008
        /*0024*/ 	.byte	0x00, 0xf4, 0x21, 0x00


	//----- nvinfo : EIATTR_KPARAM_INFO
	.align		4
.L_14:
        /*0028*/ 	.byte	0x04, 0x17
        /*002a*/ 	.short	(.L_16 - .L_15)
.L_15:
        /*002c*/ 	.word	0x00000000
        /*0030*/ 	.short	0x0000
        /*0032*/ 	.short	0x0000
        /*0034*/ 	.byte	0x00, 0xf4, 0x21, 0x00


	//----- nvinfo : EIATTR_SPARSE_MMA_MASK
	.align		4
.L_16:
        /*0038*/ 	.byte	0x03, 0x50
        /*003a*/ 	.short	0x0000


	//----- nvinfo : EIATTR_MAXREG_COUNT
	.align		4
        /*003c*/ 	.byte	0x03, 0x1b
        /*003e*/ 	.short	0x00ff


	//----- nvinfo : EIATTR_EXIT_INSTR_OFFSETS
	.align		4
        /*0040*/ 	.byte	0x04, 0x1c
        /*0042*/ 	.short	(.L_18 - .L_17)


	//   ....[0]....
.L_17:
        /*0044*/ 	.word	0x00000a00


	//   ....[1]....
        /*0048*/ 	.word	0x00000a30


	//----- nvinfo : EIATTR_REQNTID
	.align		4
.L_18:
        /*004c*/ 	.byte	0x04, 0x10
        /*004e*/ 	.short	(.L_20 - .L_19)
.L_19:
        /*0050*/ 	.word	0x00000020
        /*0054*/ 	.word	0x00000001
        /*0058*/ 	.word	0x00000001


	//----- nvinfo : EIATTR_CBANK_PARAM_SIZE
	.align		4
.L_20:
        /*005c*/ 	.byte	0x03, 0x19
        /*005e*/ 	.short	0x0014


	//----- nvinfo : EIATTR_PARAM_CBANK
	.align		4
        /*0060*/ 	.byte	0x04, 0x0a
        /*0062*/ 	.short	(.L_22 - .L_21)
	.align		4
.L_21:
        /*0064*/ 	.word	index@(.nv.constant0.triton_poi_fused_mean_2)
        /*0068*/ 	.short	0x0210
        /*006a*/ 	.short	0x0014


	//----- nvinfo : EIATTR_SW_WAR
	.align		4
.L_22:
        /*006c*/ 	.byte	0x04, 0x36
        /*006e*/ 	.short	(.L_24 - .L_23)
.L_23:
        /*0070*/ 	.word	0x00000008
.L_24:


//--------------------- .nv.callgraph             --------------------------
	.section	.nv.callgraph,"",@"SHT_CUDA_CALLGRAPH"
	.align	4
	.sectionentsize	8
	.align		4
        /*0000*/ 	.word	0x00000000
	.align		4
        /*0004*/ 	.word	0xffffffff
	.align		4
        /*0008*/ 	.word	0x00000000
	.align		4
        /*000c*/ 	.word	0xfffffffe
	.align		4
        /*0010*/ 	.word	0x00000000
	.align		4
        /*0014*/ 	.word	0xfffffffd
	.align		4
        /*0018*/ 	.word	0x00000000
	.align		4
        /*001c*/ 	.word	0xfffffffc


//--------------------- .nv.constant4             --------------------------
	.section	.nv.constant4,"a",@progbits
	.align	8
	.align		8
.nv.constant4:
        /*0000*/ 	.dword	_$_str


//--------------------- .text.triton_poi_fused_mean_2 --------------------------
	.section	.text.triton_poi_fused_mean_2,"ax",@progbits
	.align	128
        .global         triton_poi_fused_mean_2
        .type           triton_poi_fused_mean_2,@function
        .size           triton_poi_fused_mean_2,(.L_x_1 - triton_poi_fused_mean_2)
        .other          triton_poi_fused_mean_2,@"STO_CUDA_ENTRY STV_DEFAULT"
triton_poi_fused_mean_2:
.text.triton_poi_fused_mean_2:
[----:B------:R-:W0:Y:S01]  /*0000*/  LDC R1, c[0x0][0x28] ;  /* 0x00000a00ff017b82 */ /* 0x000e220000000800 */
[----:B------:R-:W1:Y:S07]  /*0010*/  S2R R17, SR_TID.X ;  /* 0x0000000000117919 */ /* 0x000e6e0000002100 */
[----:B------:R-:W2:Y:S01]  /*0020*/  LDC.64 R12, c[0x0][0x210] ;  /* 0x00008400ff0c7b82 */ /* 0x000ea20000000a00 */
[----:B------:R-:W-:Y:S01]  /*0030*/  ULDC.64 UR4, c[0x0][0x208] ;  /* 0x0000820000047ab9 */ /* 0x000fe20000000a00 */
[----:B------:R-:W3:Y:S01]  /*0040*/  S2R R3, SR_CTAID.X ;  /* 0x0000000000037919 */ /* 0x000ee20000002500 */
[----:B-1----:R-:W-:-:S04]  /*0050*/  LOP3.LUT R0, R17, 0x7, RZ, 0xc0, !PT ;  /* 0x0000000711007812 */ /* 0x002fc800078ec0ff */
[----:B---3--:R-:W-:-:S04]  /*0060*/  LEA R0, R3, R0, 0x3 ;  /* 0x0000000003007211 */ /* 0x008fc800078e18ff */
[C---:B------:R-:W-:Y:S02]  /*0070*/  LEA.HI R2, R0.reuse, R0, RZ, 0x1 ;  /* 0x0000000000027211 */ /* 0x040fe400078f08ff */
[----:B------:R-:W-:Y:S02]  /*0080*/  ISETP.GE.AND P0, PT, R0, 0x8, PT ;  /* 0x000000080000780c */ /* 0x000fe40003f06270 */
[C---:B------:R-:W-:Y:S02]  /*0090*/  SHF.L.U32 R4, R2.reuse, 0x3, RZ ;  /* 0x0000000302047819 */ /* 0x040fe400000006ff */
[----:B------:R-:W-:Y:S02]  /*00a0*/  LOP3.LUT R3, R2, 0xfffffffe, RZ, 0xc0, !PT ;  /* 0xfffffffe02037812 */ /* 0x000fe400078ec0ff */
[----:B------:R-:W-:-:S04]  /*00b0*/  LOP3.LUT R4, R4, 0xfffffff0, RZ, 0xc0, !PT ;  /* 0xfffffff004047812 */ /* 0x000fc800078ec0ff */
[----:B------:R-:W-:Y:S02]  /*00c0*/  IADD3 R5, R4, R0, -R3 ;  /* 0x0000000004057210 */ /* 0x000fe40007ffe803 */
[----:B------:R-:W-:Y:S02]  /*00d0*/  CS2R R2, SRZ ;  /* 0x0000000000027805 */ /* 0x000fe4000001ff00 */
[----:B------:R-:W-:-:S05]  /*00e0*/  IADD3 R7, R5, 0x2, RZ ;  /* 0x0000000205077810 */ /* 0x000fca0007ffe0ff */
[----:B--2---:R-:W-:-:S05]  /*00f0*/  IMAD.WIDE R6, R7, 0x4, R12 ;  /* 0x0000000407067825 */ /* 0x004fca00078e020c */
[----:B------:R-:W2:Y:S01]  /*0100*/  @!P0 LDG.E R2, desc[UR4][R6.64] ;  /* 0x0000000406028981 */ /* 0x000ea2000c1e1900 */
[----:B------:R-:W-:-:S05]  /*0110*/  IADD3 R9, R5, 0x6, RZ ;  /* 0x0000000605097810 */ /* 0x000fca0007ffe0ff */
[----:B------:R-:W-:-:S05]  /*0120*/  IMAD.WIDE R8, R9, 0x4, R12 ;  /* 0x0000000409087825 */ /* 0x000fca00078e020c */
[----:B------:R1:W3:Y:S01]  /*0130*/  @!P0 LDG.E R3, desc[UR4][R8.64] ;  /* 0x0000000408038981 */ /* 0x0002e2000c1e1900 */
[----:B------:R-:W-:Y:S01]  /*0140*/  HFMA2.MMA R4, -RZ, RZ, 0, 0 ;  /* 0x00000000ff047435 */ /* 0x000fe200000001ff */
[----:B------:R-:W-:-:S04]  /*0150*/  VIADD R11, R5, 0xa ;  /* 0x0000000a050b7836 */ /* 0x000fc80000000000 */
[----:B------:R-:W-:-:S05]  /*0160*/  IMAD.WIDE R10, R11, 0x4, R12 ;  /* 0x000000040b0a7825 */ /* 0x000fca00078e020c */
[----:B------:R4:W5:Y:S01]  /*0170*/  @!P0 LDG.E R4, desc[UR4][R10.64] ;  /* 0x000000040a048981 */ /* 0x000962000c1e1900 */
[----:B------:R-:W-:-:S05]  /*0180*/  IADD3 R5, R5, 0xe, RZ ;  /* 0x0000000e05057810 */ /* 0x000fca0007ffe0ff */
[----:B------:R-:W-:Y:S01]  /*0190*/  IMAD.WIDE R12, R5, 0x4, R12 ;  /* 0x00000004050c7825 */ /* 0x000fe200078e020c */
[----:B------:R-:W-:-:S06]  /*01a0*/  MOV R5, RZ ;  /* 0x000000ff00057202 */ /* 0x000fcc0000000f00 */
[----:B------:R4:W5:Y:S01]  /*01b0*/  @!P0 LDG.E R5, desc[UR4][R12.64] ;  /* 0x000000040c058981 */ /* 0x000962000c1e1900 */
[----:B-1----:R-:W-:Y:S01]  /*01c0*/  HFMA2.MMA R8, -RZ, RZ, 0.470947265625, -12.46875 ;  /* 0x3789ca3cff087435 */ /* 0x002fe200000001ff */
[----:B------:R-:W-:Y:S01]  /*01d0*/  IMAD.MOV.U32 R9, RZ, RZ, -0x460a9f47 ;  /* 0xb9f560b9ff097424 */ /* 0x000fe200078e00ff */
[----:B----4-:R-:W-:Y:S01]  /*01e0*/  MOV R10, 0x3bac840b ;  /* 0x3bac840b000a7802 */ /* 0x010fe20000000f00 */
[----:B------:R-:W-:Y:S02]  /*01f0*/  HFMA2.MMA R15, -RZ, RZ, 0.958984375, -6.1690807342529296875e-05 ;  /* 0x3bac840bff0f7435 */ /* 0x000fe400000001ff */
[----:B------:R-:W-:Y:S01]  /*0200*/  HFMA2.MMA R19, -RZ, RZ, -1.26171875, -2.110004425048828125e-05 ;  /* 0xbd0c8162ff137435 */ /* 0x000fe200000001ff */
[----:B0-----:R-:W-:Y:S01]  /*0210*/  MOV R13, 0xb9f560b9 ;  /* 0xb9f560b9000d7802 */ /* 0x001fe20000000f00 */
[----:B--2---:R-:W-:-:S04]  /*0220*/  FMUL R6, R2, 0.70710676908493041992 ;  /* 0x3f3504f302067820 */ /* 0x004fc80000400000 */
[----:B------:R-:W-:-:S05]  /*0230*/  FADD.FTZ R14, |R6|, -RZ ;  /* 0x800000ff060e7221 */ /* 0x000fca0000010200 */
[----:B------:R-:W-:Y:S01]  /*0240*/  FSETP.GE.AND P0, PT, R14, 1.0029599666595458984, PT ;  /* 0x3f8060fe0e00780b */ /* 0x000fe20003f06000 */
[----:B---3--:R-:W-:-:S04]  /*0250*/  FMUL R7, R3, 0.70710676908493041992 ;  /* 0x3f3504f303077820 */ /* 0x008fc80000400000 */
[----:B------:R-:W-:-:S05]  /*0260*/  FADD.FTZ R16, |R7|, -RZ ;  /* 0x800000ff07107221 */ /* 0x000fca0000010200 */
[----:B------:R-:W-:-:S03]  /*0270*/  FSETP.GE.AND P2, PT, R16, 1.0029599666595458984, PT ;  /* 0x3f8060fe1000780b */ /* 0x000fc60003f46000 */
[----:B------:R-:W-:Y:S01]  /*0280*/  @!P0 MOV R8, 0x38b1e96a ;  /* 0x38b1e96a00088802 */ /* 0x000fe20000000f00 */
[----:B------:R-:W-:Y:S01]  /*0290*/  @!P0 FMUL R14, R6, R6 ;  /* 0x00000006060e8220 */ /* 0x000fe20000400000 */
[----:B------:R-:W-:Y:S02]  /*02a0*/  @!P0 MOV R9, 0xba574d20 ;  /* 0xba574d2000098802 */ /* 0x000fe40000000f00 */
[----:B------:R-:W-:-:S03]  /*02b0*/  @!P0 MOV R10, 0x3baad5ea ;  /* 0x3baad5ea000a8802 */ /* 0x000fc60000000f00 */
[----:B------:R-:W-:Y:S01]  /*02c0*/  FFMA.FTZ R9, R14, R8, R9 ;  /* 0x000000080e097223 */ /* 0x000fe20000010009 */
[----:B------:R-:W-:-:S03]  /*02d0*/  HFMA2.MMA R8, -RZ, RZ, -1.26171875, -2.110004425048828125e-05 ;  /* 0xbd0c8162ff087435 */ /* 0x000fc600000001ff */
[-C--:B------:R-:W-:Y:S01]  /*02e0*/  FFMA.FTZ R11, R9, R14.reuse, R10 ;  /* 0x0000000e090b7223 */ /* 0x080fe2000001000a */
[----:B------:R-:W-:Y:S01]  /*02f0*/  IMAD.MOV.U32 R10, RZ, RZ, 0x3789ca3c ;  /* 0x3789ca3cff0a7424 */ /* 0x000fe200078e00ff */
[----:B------:R-:W-:Y:S01]  /*0300*/  MOV R9, 0x3e1cf906 ;  /* 0x3e1cf90600097802 */ /* 0x000fe20000000f00 */
[----:B------:R-:W-:Y:S01]  /*0310*/  @!P0 IMAD.MOV.U32 R8, RZ, RZ, -0x4323e419 ;  /* 0xbcdc1be7ff088424 */ /* 0x000fe200078e00ff */
[----:B------:R-:W-:Y:S01]  /*0320*/  @!P2 MOV R10, 0x38b1e96a ;  /* 0x38b1e96a000aa802 */ /* 0x000fe20000000f00 */
[----:B------:R-:W-:Y:S01]  /*0330*/  @!P2 FMUL R16, R7, R7 ;  /* 0x000000070710a220 */ /* 0x000fe20000400000 */
[----:B------:R-:W-:Y:S01]  /*0340*/  @!P2 MOV R13, 0xba574d20 ;  /* 0xba574d20000da802 */ /* 0x000fe20000000f00 */
[----:B------:R-:W-:Y:S01]  /*0350*/  FFMA.FTZ R8, R11, R14, R8 ;  /* 0x0000000e0b087223 */ /* 0x000fe20000010008 */
[----:B------:R-:W-:Y:S01]  /*0360*/  @!P0 MOV R9, 0x3de718af ;  /* 0x3de718af00098802 */ /* 0x000fe20000000f00 */
[----:B------:R-:W-:Y:S01]  /*0370*/  HFMA2.MMA R11, -RZ, RZ, -1.26171875, -2.110004425048828125e-05 ;  /* 0xbd0c8162ff0b7435 */ /* 0x000fe200000001ff */
[----:B------:R-:W-:Y:S01]  /*0380*/  @!P2 MOV R15, 0x3baad5ea ;  /* 0x3baad5ea000fa802 */ /* 0x000fe20000000f00 */
[----:B------:R-:W-:Y:S01]  /*0390*/  FFMA.FTZ R10, R16, R10, R13 ;  /* 0x0000000a100a7223 */ /* 0x000fe2000001000d */
[----:B------:R-:W-:Y:S01]  /*03a0*/  HFMA2.MMA R13, -RZ, RZ, 1.52734375, -41152 ;  /* 0x3e1cf906ff0d7435 */ /* 0x000fe200000001ff */
[----:B------:R-:W-:Y:S01]  /*03b0*/  FFMA.FTZ R12, R8, R14, R9 ;  /* 0x0000000e080c7223 */ /* 0x000fe20000010009 */
[----:B------:R-:W-:Y:S01]  /*03c0*/  IMAD.MOV.U32 R9, RZ, RZ, 0x3f6a937e ;  /* 0x3f6a937eff097424 */ /* 0x000fe200078e00ff */
[----:B------:R-:W-:Y:S01]  /*03d0*/  @!P0 MOV R9, 0xbec093ac ;  /* 0xbec093ac00098802 */ /* 0x000fe20000000f00 */
[----:B------:R-:W-:Y:S01]  /*03e0*/  FFMA.FTZ R18, R10, R16, R15 ;  /* 0x000000100a127223 */ /* 0x000fe2000001000f */
[----:B-----5:R-:W-:Y:S01]  /*03f0*/  FMUL R8, R4, 0.70710676908493041992 ;  /* 0x3f3504f304087820 */ /* 0x020fe20000400000 */
[----:B------:R-:W-:Y:S01]  /*0400*/  MOV R10, 0x3f20d842 ;  /* 0x3f20d842000a7802 */ /* 0x000fe20000000f00 */
[----:B------:R-:W-:Y:S01]  /*0410*/  @!P2 IMAD.MOV.U32 R11, RZ, RZ, -0x4323e419 ;  /* 0xbcdc1be7ff0ba424 */ /* 0x000fe200078e00ff */
[----:B------:R-:W-:Y:S01]  /*0420*/  @!P0 MOV R10, 0x3e0375d3 ;  /* 0x3e0375d3000a8802 */ /* 0x000fe20000000f00 */
[----:B------:R-:W-:Y:S01]  /*0430*/  FFMA.FTZ R9, R12, R14, R9 ;  /* 0x0000000e0c097223 */ /* 0x000fe20000010009 */
[----:B------:R-:W-:Y:S01]  /*0440*/  FADD.FTZ R21, |R8|, -RZ ;  /* 0x800000ff08157221 */ /* 0x000fe20000010200 */
[----:B------:R-:W-:Y:S01]  /*0450*/  @!P2 MOV R13, 0x3de718af ;  /* 0x3de718af000da802 */ /* 0x000fe20000000f00 */
[----:B------:R-:W-:Y:S01]  /*0460*/  FFMA.FTZ R18, R18, R16, R11 ;  /* 0x0000001012127223 */ /* 0x000fe2000001000b */
[----:B------:R-:W-:Y:S01]  /*0470*/  FFMA.FTZ R10, R9, R14, R10 ;  /* 0x0000000e090a7223 */ /* 0x000fe2000001000a */
[----:B------:R-:W-:Y:S01]  /*0480*/  HFMA2.MMA R9, -RZ, RZ, 1.853515625, -0.00091457366943359375 ;  /* 0x3f6a937eff097435 */ /* 0x000fe200000001ff */
[----:B------:R-:W-:Y:S01]  /*0490*/  FSETP.GE.AND P3, PT, R21, 1.0029599666595458984, PT ;  /* 0x3f8060fe1500780b */ /* 0x000fe20003f66000 */
[----:B------:R-:W-:Y:S01]  /*04a0*/  FFMA.FTZ R18, R18, R16, R13 ;  /* 0x0000001012127223 */ /* 0x000fe2000001000d */
[----:B------:R-:W-:Y:S01]  /*04b0*/  MOV R11, 0x3789ca3c ;  /* 0x3789ca3c000b7802 */ /* 0x000fe20000000f00 */
[----:B------:R-:W-:Y:S01]  /*04c0*/  IMAD.MOV.U32 R12, RZ, RZ, -0x460a9f47 ;  /* 0xb9f560b9ff0c7424 */ /* 0x000fe200078e00ff */
[----:B------:R-:W-:Y:S01]  /*04d0*/  HFMA2.MMA R15, -RZ, RZ, 0.958984375, -6.1690807342529296875e-05 ;  /* 0x3bac840bff0f7435 */ /* 0x000fe200000001ff */
[----:B------:R-:W-:Y:S01]  /*04e0*/  @!P2 MOV R9, 0xbec093ac ;  /* 0xbec093ac0009a802 */ /* 0x000fe20000000f00 */
[----:B------:R-:W-:Y:S01]  /*04f0*/  IMAD.MOV.U32 R13, RZ, RZ, 0x3f20d842 ;  /* 0x3f20d842ff0d7424 */ /* 0x000fe200078e00ff */
[----:B------:R-:W-:-:S03]  /*0500*/  @!P2 MOV R13, 0x3e0375d3 ;  /* 0x3e0375d3000da802 */ /* 0x000fc60000000f00 */
[----:B------:R-:W-:Y:S01]  /*0510*/  FFMA.FTZ R18, R18, R16, R9 ;  /* 0x0000001012127223 */ /* 0x000fe20000010009 */
[C---:B------:R-:W-:Y:S01]  /*0520*/  FMUL R9, R5.reuse, 0.70710676908493041992 ;  /* 0x3f3504f305097820 */ /* 0x040fe20000400000 */
[----:B------:R-:W-:Y:S01]  /*0530*/  FMUL R5, R5, 0.5 ;  /* 0x3f00000005057820 */ /* 0x000fe20000400000 */
[----:B------:R-:W-:Y:S01]  /*0540*/  @!P3 MOV R11, 0x38b1e96a ;  /* 0x38b1e96a000bb802 */ /* 0x000fe20000000f00 */
[----:B------:R-:W-:Y:S01]  /*0550*/  @!P3 FMUL R21, R8, R8 ;  /* 0x000000080815b220 */ /* 0x000fe20000400000 */
[----:B------:R-:W-:Y:S01]  /*0560*/  @!P3 MOV R12, 0xba574d20 ;  /* 0xba574d20000cb802 */ /* 0x000fe20000000f00 */
[----:B------:R-:W-:Y:S01]  /*0570*/  FADD.FTZ R22, |R9|, -RZ ;  /* 0x800000ff09167221 */ /* 0x000fe20000010200 */
[----:B------:R-:W-:Y:S01]  /*0580*/  @!P3 MOV R15, 0x3baad5ea ;  /* 0x3baad5ea000fb802 */ /* 0x000fe20000000f00 */
[----:B------:R-:W-:Y:S01]  /*0590*/  FFMA.FTZ R13, R18, R16, R13 ;  /* 0x00000010120d7223 */ /* 0x000fe2000001000d */
[----:B------:R-:W-:Y:S01]  /*05a0*/  @!P3 MOV R19, 0xbcdc1be7 ;  /* 0xbcdc1be70013b802 */ /* 0x000fe20000000f00 */
[----:B------:R-:W-:Y:S01]  /*05b0*/  FFMA.FTZ R12, R21, R11, R12 ;  /* 0x0000000b150c7223 */ /* 0x000fe2000001000c */
[----:B------:R-:W-:Y:S01]  /*05c0*/  FSEL R11, -R14, R6, P0 ;  /* 0x000000060e0b7208 */ /* 0x000fe20000000100 */
[----:B------:R-:W-:Y:S01]  /*05d0*/  IMAD.MOV.U32 R14, RZ, RZ, 0x3789ca3c ;  /* 0x3789ca3cff0e7424 */ /* 0x000fe200078e00ff */
[----:B------:R-:W-:Y:S01]  /*05e0*/  FSETP.GE.AND P1, PT, R22, 1.0029599666595458984, PT ;  /* 0x3f8060fe1600780b */ /* 0x000fe20003f26000 */
[----:B------:R-:W-:Y:S01]  /*05f0*/  FFMA.FTZ R20, R12, R21, R15 ;  /* 0x000000150c147223 */ /* 0x000fe2000001000f */
[----:B------:R-:W-:Y:S01]  /*0600*/  HFMA2.MMA R15, -RZ, RZ, -0.74462890625, 604.5 ;  /* 0xb9f560b9ff0f7435 */ /* 0x000fe200000001ff */
[----:B------:R-:W-:Y:S01]  /*0610*/  FFMA.FTZ R12, R10, R11, R11 ;  /* 0x0000000b0a0c7223 */ /* 0x000fe2000001000b */
[----:B------:R-:W-:Y:S01]  /*0620*/  HFMA2.MMA R10, -RZ, RZ, 1.52734375, -41152 ;  /* 0x3e1cf906ff0a7435 */ /* 0x000fe200000001ff */
[----:B------:R-:W-:Y:S01]  /*0630*/  FFMA.FTZ R19, R20, R21, R19 ;  /* 0x0000001514137223 */ /* 0x000fe20000010013 */
[----:B------:R-:W-:-:S02]  /*0640*/  FSEL R16, -R16, R7, P2 ;  /* 0x0000000710107208 */ /* 0x000fc40001000100 */
[----:B------:R-:W-:Y:S02]  /*0650*/  MOV R18, 0x3bac840b ;  /* 0x3bac840b00127802 */ /* 0x000fe40000000f00 */
[----:B------:R-:W-:Y:S01]  /*0660*/  @!P3 MOV R10, 0x3de718af ;  /* 0x3de718af000ab802 */ /* 0x000fe20000000f00 */
[----:B------:R-:W-:Y:S01]  /*0670*/  FFMA.FTZ R13, R13, R16, R16 ;  /* 0x000000100d0d7223 */ /* 0x000fe20000010010 */
[----:B------:R-:W-:Y:S01]  /*0680*/  HFMA2.MMA R16, -RZ, RZ, 1.52734375, -41152 ;  /* 0x3e1cf906ff107435 */ /* 0x000fe200000001ff */
[----:B------:R-:W-:Y:S01]  /*0690*/  @!P1 MOV R14, 0x38b1e96a ;  /* 0x38b1e96a000e9802 */ /* 0x000fe20000000f00 */
[----:B------:R-:W-:Y:S02]  /*06a0*/  @!P1 IMAD.MOV.U32 R15, RZ, RZ, -0x45a8b2e0 ;  /* 0xba574d20ff0f9424 */ /* 0x000fe400078e00ff */
[----:B------:R-:W-:Y:S01]  /*06b0*/  @!P1 FMUL R22, R9, R9 ;  /* 0x0000000909169220 */ /* 0x000fe20000400000 */
[----:B------:R-:W-:Y:S01]  /*06c0*/  FFMA.FTZ R10, R19, R21, R10 ;  /* 0x00000015130a7223 */ /* 0x000fe2000001000a */
[----:B------:R-:W-:-:S02]  /*06d0*/  @!P1 MOV R18, 0x3baad5ea ;  /* 0x3baad5ea00129802 */ /* 0x000fc40000000f00 */
[----:B------:R-:W-:Y:S01]  /*06e0*/  FFMA.FTZ R19, R22, R14, R15 ;  /* 0x0000000e16137223 */ /* 0x000fe2000001000f */
[----:B------:R-:W-:Y:S01]  /*06f0*/  HFMA2.MMA R14, -RZ, RZ, -1.26171875, -2.110004425048828125e-05 ;  /* 0xbd0c8162ff0e7435 */ /* 0x000fe200000001ff */
[----:B------:R-:W-:Y:S02]  /*0700*/  MOV R11, 0x3f6a937e ;  /* 0x3f6a937e000b7802 */ /* 0x000fe40000000f00 */
[----:B------:R-:W-:Y:S01]  /*0710*/  @!P3 MOV R11, 0xbec093ac ;  /* 0xbec093ac000bb802 */ /* 0x000fe20000000f00 */
[-C--:B------:R-:W-:Y:S01]  /*0720*/  FFMA.FTZ R19, R19, R22.reuse, R18 ;  /* 0x0000001613137223 */ /* 0x080fe20000010012 */
[----:B------:R-:W-:Y:S01]  /*0730*/  HFMA2.MMA R18, -RZ, RZ, 1.853515625, -0.00091457366943359375 ;  /* 0x3f6a937eff127435 */ /* 0x000fe200000001ff */
[----:B------:R-:W-:Y:S02]  /*0740*/  @!P1 MOV R14, 0xbcdc1be7 ;  /* 0xbcdc1be7000e9802 */ /* 0x000fe40000000f00 */
[----:B------:R-:W-:Y:S01]  /*0750*/  @!P1 MOV R16, 0x3de718af ;  /* 0x3de718af00109802 */ /* 0x000fe20000000f00 */
[-C--:B------:R-:W-:Y:S01]  /*0760*/  FFMA.FTZ R15, R10, R21.reuse, R11 ;  /* 0x000000150a0f7223 */ /* 0x080fe2000001000b */
[----:B------:R-:W-:Y:S01]  /*0770*/  MOV R10, 0x3f20d842 ;  /* 0x3f20d842000a7802 */ /* 0x000fe20000000f00 */
[-C--:B------:R-:W-:Y:S01]  /*0780*/  FFMA.FTZ R23, R19, R22.reuse, R14 ;  /* 0x0000001613177223 */ /* 0x080fe2000001000e */
[----:B------:R-:W-:Y:S01]  /*0790*/  HFMA2.MMA R19, -RZ, RZ, 1.78125, -136.25 ;  /* 0x3f20d842ff137435 */ /* 0x000fe200000001ff */
[----:B------:R-:W-:Y:S01]  /*07a0*/  @!P3 IMAD.MOV.U32 R10, RZ, RZ, 0x3e0375d3 ;  /* 0x3e0375d3ff0ab424 */ /* 0x000fe200078e00ff */
[----:B------:R-:W0:Y:S01]  /*07b0*/  @P2 MUFU.EX2 R11, R13 ;  /* 0x0000000d000b2308 */ /* 0x000e220000000800 */
[----:B------:R-:W-:Y:S01]  /*07c0*/  @!P1 MOV R18, 0xbec093ac ;  /* 0xbec093ac00129802 */ /* 0x000fe20000000f00 */
[----:B------:R-:W-:Y:S01]  /*07d0*/  FFMA.FTZ R23, R23, R22, R16 ;  /* 0x0000001617177223 */ /* 0x000fe20000010010 */
[----:B------:R-:W-:Y:S01]  /*07e0*/  FSEL R14, -R21, R8, P3 ;  /* 0x00000008150e7208 */ /* 0x000fe20001800100 */
[----:B------:R-:W-:Y:S01]  /*07f0*/  FFMA.FTZ R15, R15, R21, R10 ;  /* 0x000000150f0f7223 */ /* 0x000fe2000001000a */
[----:B------:R-:W-:Y:S01]  /*0800*/  @!P1 MOV R19, 0x3e0375d3 ;  /* 0x3e0375d300139802 */ /* 0x000fe20000000f00 */
[----:B------:R-:W-:Y:S01]  /*0810*/  FFMA.FTZ R18, R23, R22, R18 ;  /* 0x0000001617127223 */ /* 0x000fe20000010012 */
[----:B------:R-:W-:Y:S01]  /*0820*/  FSEL R21, -R22, R9, P1 ;  /* 0x0000000916157208 */ /* 0x000fe20000800100 */
[----:B------:R-:W1:Y:S01]  /*0830*/  @P0 MUFU.EX2 R10, R12 ;  /* 0x0000000c000a0308 */ /* 0x000e620000000800 */
[----:B------:R-:W-:Y:S01]  /*0840*/  FFMA.FTZ R15, R15, R14, R14 ;  /* 0x0000000e0f0f7223 */ /* 0x000fe2000001000e */
[----:B------:R-:W-:-:S04]  /*0850*/  FFMA.FTZ R18, R18, R22, R19 ;  /* 0x0000001612127223 */ /* 0x000fc80000010013 */
[----:B------:R-:W-:Y:S01]  /*0860*/  FFMA.FTZ R18, R18, R21, R21 ;  /* 0x0000001512127223 */ /* 0x000fe20000010015 */
[----:B0-----:R-:W-:Y:S01]  /*0870*/  @P2 FADD R14, -R11, 1 ;  /* 0x3f8000000b0e2421 */ /* 0x001fe20000000100 */
[----:B------:R-:W0:Y:S04]  /*0880*/  @P3 MUFU.EX2 R16, R15 ;  /* 0x0000000f00103308 */ /* 0x000e280000000800 */
[----:B------:R-:W-:Y:S01]  /*0890*/  @P2 LOP3.LUT R13, R14, 0x80000000, R7, 0xf8, !PT ;  /* 0x800000000e0d2812 */ /* 0x000fe200078ef807 */
[----:B------:R-:W-:Y:S01]  /*08a0*/  FMUL R14, R3, 0.5 ;  /* 0x3f000000030e7820 */ /* 0x000fe20000400000 */
[----:B-1----:R-:W-:Y:S02]  /*08b0*/  @P0 FADD R7, -R10, 1 ;  /* 0x3f8000000a070421 */ /* 0x002fe40000000100 */
[----:B------:R-:W1:Y:S01]  /*08c0*/  @P1 MUFU.EX2 R19, R18 ;  /* 0x0000001200131308 */ /* 0x000e620000000800 */
[----:B------:R-:W2:Y:S01]  /*08d0*/  LDC.64 R10, c[0x0][0x218] ;  /* 0x00008600ff0a7b82 */ /* 0x000ea20000000a00 */
[----:B------:R-:W-:Y:S01]  /*08e0*/  FADD R13, R13, 1 ;  /* 0x3f8000000d0d7421 */ /* 0x000fe20000000000 */
[----:B------:R-:W-:Y:S01]  /*08f0*/  @P0 LOP3.LUT R12, R7, 0x80000000, R6, 0xf8, !PT ;  /* 0x80000000070c0812 */ /* 0x000fe200078ef806 */
[----:B------:R-:W-:Y:S01]  /*0900*/  FMUL R6, R2, 0.5 ;  /* 0x3f00000002067820 */ /* 0x000fe20000400000 */
[----:B------:R-:W-:Y:S01]  /*0910*/  LOP3.LUT P0, RZ, R17, 0x18, RZ, 0xc0, !PT ;  /* 0x0000001811ff7812 */ /* 0x000fe2000780c0ff */
[----:B0-----:R-:W-:Y:S01]  /*0920*/  @P3 FADD R3, -R16, 1 ;  /* 0x3f80000010033421 */ /* 0x001fe20000000100 */
[----:B------:R-:W-:Y:S01]  /*0930*/  FMUL R13, R14, R13 ;  /* 0x0000000d0e0d7220 */ /* 0x000fe20000400000 */
[----:B------:R-:W-:Y:S01]  /*0940*/  FADD R7, R12, 1 ;  /* 0x3f8000000c077421 */ /* 0x000fe20000000000 */
[----:B------:R-:W-:-:S02]  /*0950*/  ISETP.LT.AND P0, PT, R0, 0x8, !P0 ;  /* 0x000000080000780c */ /* 0x000fc40004701270 */
[----:B------:R-:W-:Y:S01]  /*0960*/  @P3 LOP3.LUT R15, R3, 0x80000000, R8, 0xf8, !PT ;  /* 0x80000000030f3812 */ /* 0x000fe200078ef808 */
[----:B------:R-:W-:Y:S01]  /*0970*/  FFMA R6, R6, R7, R13 ;  /* 0x0000000706067223 */ /* 0x000fe2000000000d */
[----:B------:R-:W-:Y:S01]  /*0980*/  FMUL R3, R4, 0.5 ;  /* 0x3f00000004037820 */ /* 0x000fe20000400000 */
[----:B-1----:R-:W-:Y:S02]  /*0990*/  @P1 FADD R2, -R19, 1 ;  /* 0x3f80000013021421 */ /* 0x002fe40000000100 */
[----:B------:R-:W-:-:S03]  /*09a0*/  FADD R15, R15, 1 ;  /* 0x3f8000000f0f7421 */ /* 0x000fc60000000000 */
[----:B------:R-:W-:Y:S01]  /*09b0*/  @P1 LOP3.LUT R18, R2, 0x80000000, R9, 0xf8, !PT ;  /* 0x8000000002121812 */ /* 0x000fe200078ef809 */
[----:B------:R-:W-:-:S04]  /*09c0*/  FFMA R6, R3, R15, R6 ;  /* 0x0000000f03067223 */ /* 0x000fc80000000006 */
[----:B------:R-:W-:Y:S01]  /*09d0*/  FADD R18, R18, 1 ;  /* 0x3f80000012127421 */ /* 0x000fe20000000000 */
[----:B--2---:R-:W-:-:S04]  /*09e0*/  IMAD.WIDE R2, R0, 0x4, R10 ;  /* 0x0000000400027825 */ /* 0x004fc800078e020a */
[----:B------:R-:W-:Y:S01]  /*09f0*/  FFMA R5, R5, R18, R6 ;  /* 0x0000001205057223 */ /* 0x000fe20000000006 */
[----:B------:R-:W-:Y:S06]  /*0a00*/  @!P0 EXIT ;  /* 0x000000000000894d */ /* 0x000fec0003800000 */
[----:B------:R-:W-:-:S05]  /*0a10*/  FMUL R5, R5, 0.25 ;  /* 0x3e80000005057820 */ /* 0x000fca0000400000 */
[----:B------:R-:W-:Y:S01]  /*0a20*/  STG.E desc[UR4][R2.64], R5 ;  /* 0x0000000502007986 */ /* 0x000fe2000c101904 */
[----:B------:R-:W-:Y:S05]  /*0a30*/  EXIT ;  /* 0x000000000000794d */ /* 0x000fea0003800000 */
.L_x_0:
[----:B------:R-:W-:-:S00]  /*0a40*/  BRA `(.L_x_0) ;  /* 0xfffffffc00fc7947 */ /* 0x000fc0000383ffff */
[----:B------:R-:W-:-:S00]  /*0a50*/  NOP ;  /* 0x0000000000007918 */ /* 0x000fc00000000000 */
        /* <DEDUP_REMOVED lines=10> */
.L_x_1:


//--------------------- .nv.global.init           --------------------------
	.section	.nv.global.init,"aw",@progbits
.nv.global.init:
	.type		_$_str,@object
	.size		_$_str,(.L_0 - _$_str)
_$_str:
        /*0000*/ 	.byte	0x5f, 0x5f, 0x43, 0x55, 0x44, 0x41, 0x5f, 0x46, 0x54, 0x5a, 0x00
.L_0:


//--------------------- .nv.constant0.triton_poi_fused_mean_2 --------------------------
	.section	.nv.constant0.triton_poi_fused_mean_2,"a",@progbits
	.sectionflags	@""
	.align	4
.nv.constant0.triton_poi_fused_mean_2:
	.zero		548
